//
// Generated by NVIDIA NVVM Compiler
//
// Compiler Build ID: CL-36424714
// Cuda compilation tools, release 13.0, V13.0.88
// Based on NVVM 20.0.0
//

.version 9.0
.target sm_100
.address_size 64

	// .globl	_Z24blockAndGrid_dim_examplev
.extern .func  (.param .b32 func_retval0) vprintf
(
	.param .b64 vprintf_param_0,
	.param .b64 vprintf_param_1
)
;
.global .align 1 .b8 $str[94] = {98, 108, 111, 99, 107, 68, 105, 109, 46, 120, 32, 58, 32, 37, 100, 9, 98, 108, 111, 99, 107, 68, 105, 109, 46, 121, 32, 58, 32, 37, 100, 9, 98, 108, 111, 99, 107, 68, 105, 109, 46, 122, 32, 58, 32, 37, 100, 9, 103, 114, 105, 100, 68, 105, 109, 46, 120, 32, 58, 32, 37, 100, 9, 103, 114, 105, 100, 68, 105, 109, 46, 121, 32, 58, 32, 37, 100, 9, 103, 114, 105, 100, 68, 105, 109, 46, 122, 32, 58, 32, 37, 100, 10};

.visible .entry _Z24blockAndGrid_dim_examplev()
{
	.local .align 8 .b8 	__local_depot0[24];
	.reg .b64 	%SP;
	.reg .b64 	%SPL;
	.reg .b32 	%r<9>;
	.reg .b64 	%rd<5>;

	mov.u64 	%SPL, __local_depot0;
	cvta.local.u64 	%SP, %SPL;
	add.u64 	%rd1, %SP, 0;
	add.u64 	%rd2, %SPL, 0;
	mov.u32 	%r1, %ntid.x;
	mov.u32 	%r2, %ntid.y;
	mov.u32 	%r3, %ntid.z;
	mov.u32 	%r4, %nctaid.x;
	mov.u32 	%r5, %nctaid.y;
	mov.u32 	%r6, %nctaid.z;
	st.local.v2.u32 	[%rd2], {%r1, %r2};
	st.local.v2.u32 	[%rd2+8], {%r3, %r4};
	st.local.v2.u32 	[%rd2+16], {%r5, %r6};
	mov.u64 	%rd3, $str;
	cvta.global.u64 	%rd4, %rd3;
	{ // callseq 0, 0
	.param .b64 param0;
	st.param.b64 	[param0], %rd4;
	.param .b64 param1;
	st.param.b64 	[param1], %rd1;
	.param .b32 retval0;
	call.uni (retval0), 
	vprintf, 
	(
	param0, 
	param1
	);
	ld.param.b32 	%r7, [retval0];
	} // callseq 0
	ret;

}


// ===== COMPILED SASS (sm_100) =====

	.target	sm_100

	.elftype	@"ET_EXEC"


//--------------------- .note.nv.tkinfo           --------------------------
	.section	.note.nv.tkinfo,"",@"SHT_NOTE"
	.sectionflags	@"SHF_NOTE_NV_TKINFO"
	.tkinfo
        /*0018*/ 	.word	0x00000002
        /*0030*/ 	.string	""
        /*0030*/ 	.string	"ptxas"
        /*0030*/ 	.string	"Cuda compilation tools, release 13.0, V13.0.88"
        /*0030*/ 	.string	"Build cuda_13.0.r13.0/compiler.36424714_0"
        /*0030*/ 	.string	"-arch sm_100 -m 64 "



//--------------------- .note.nv.cuinfo           --------------------------
	.section	.note.nv.cuinfo,"",@"SHT_NOTE"
	.sectionflags	@"SHF_NOTE_NV_CUINFO"
        /*0018*/ 	.short	0x0002
        /*001a*/ 	.short	0x0064
        /*001c*/ 	.short	0x0082
	.zero		2


//--------------------- .nv.info                  --------------------------
	.section	.nv.info,"",@"SHT_CUDA_INFO"
	.align	4


	//----- nvinfo : EIATTR_REGCOUNT
	.align		4
        /*0000*/ 	.byte	0x04, 0x2f
        /*0002*/ 	.short	(.L_2 - .L_1)
	.align		4
.L_1:
        /*0004*/ 	.word	index@(_Z24blockAndGrid_dim_examplev)
        /*0008*/ 	.word	0x00000018


	//----- nvinfo : EIATTR_FRAME_SIZE
	.align		4
.L_2:
        /*000c*/ 	.byte	0x04, 0x11
        /*000e*/ 	.short	(.L_4 - .L_3)
	.align		4
.L_3:
        /*0010*/ 	.word	index@(_Z24blockAndGrid_dim_examplev)
        /*0014*/ 	.word	0x00000018


	//----- nvinfo : EIATTR_MIN_STACK_SIZE
	.align		4
.L_4:
        /*0018*/ 	.byte	0x04, 0x12
        /*001a*/ 	.short	(.L_6 - .L_5)
	.align		4
.L_5:
        /*001c*/ 	.word	index@(_Z24blockAndGrid_dim_examplev)
        /*0020*/ 	.word	0x00000018
.L_6:


//--------------------- .nv.compat                --------------------------
	.section	.nv.compat,"",@"SHT_CUDA_COMPAT_INFO"
	.align	4
        /*0000*/ 	.byte	0x02, 0x09, 0x00, 0x00, 0x02, 0x02, 0x01, 0x00, 0x02, 0x05, 0x05, 0x00, 0x03, 0x07, 0x01, 0x01
        /*0010*/ 	.byte	0x02, 0x03, 0x00, 0x00, 0x02, 0x06, 0x01, 0x00, 0x04, 0x0b, 0x08, 0x00, 0x09, 0x00, 0x00, 0x00
        /*0020*/ 	.byte	0x00, 0x00, 0x00, 0x00


//--------------------- .nv.info._Z24blockAndGrid_dim_examplev --------------------------
	.section	.nv.info._Z24blockAndGrid_dim_examplev,"",@"SHT_CUDA_INFO"
	.sectionflags	@""
	.align	4


	//----- nvinfo : EIATTR_CUDA_API_VERSION
	.align		4
        /*0000*/ 	.byte	0x04, 0x37
        /*0002*/ 	.short	(.L_8 - .L_7)
.L_7:
        /*0004*/ 	.word	0x00000082


	//----- nvinfo : EIATTR_SPARSE_MMA_MASK
	.align		4
.L_8:
        /*0008*/ 	.byte	0x03, 0x50
        /*000a*/ 	.short	0x0000


	//----- nvinfo : EIATTR_MAXREG_COUNT
	.align		4
        /*000c*/ 	.byte	0x03, 0x1b
        /*000e*/ 	.short	0x00ff


	//----- nvinfo : EIATTR_EXTERNS
	.align		4
        /*0010*/ 	.byte	0x04, 0x0f
        /*0012*/ 	.short	(.L_10 - .L_9)


	//   ....[0]....
	.align		4
.L_9:
        /*0014*/ 	.word	index@(vprintf)


	//----- nvinfo : EIATTR_MERCURY_ISA_VERSION
	.align		4
.L_10:
        /*0018*/ 	.byte	0x03, 0x5f
        /*001a*/ 	.short	0x0101


	//----- nvinfo : EIATTR_VRC_CTA_INIT_COUNT
	.align		4
        /*001c*/ 	.byte	0x02, 0x4a
	.zero		1
	.zero		1


	//----- nvinfo : EIATTR_SYSCALL_OFFSETS
	.align		4
        /*0020*/ 	.byte	0x04, 0x46
        /*0022*/ 	.short	(.L_12 - .L_11)


	//   ....[0]....
.L_11:
        /*0024*/ 	.word	0x00000150


	//----- nvinfo : EIATTR_EXIT_INSTR_OFFSETS
	.align		4
.L_12:
        /*0028*/ 	.byte	0x04, 0x1c
        /*002a*/ 	.short	(.L_14 - .L_13)


	//   ....[0]....
.L_13:
        /*002c*/ 	.word	0x00000160


	//----- nvinfo : EIATTR_SW_WAR
	.align		4
.L_14:
        /*0030*/ 	.byte	0x04, 0x36
        /*0032*/ 	.short	(.L_16 - .L_15)
.L_15:
        /*0034*/ 	.word	0x00000008
.L_16:


//--------------------- .nv.callgraph             --------------------------
	.section	.nv.callgraph,"",@"SHT_CUDA_CALLGRAPH"
	.align	4
	.sectionentsize	8
	.align		4
        /*0000*/ 	.word	0x00000000
	.align		4
        /*0004*/ 	.word	0xffffffff
	.align		4
        /*0008*/ 	.word	index@(_Z24blockAndGrid_dim_examplev)
	.align		4
        /*000c*/ 	.word	index@(vprintf)
	.align		4
        /*0010*/ 	.word	0x00000000
	.align		4
        /*0014*/ 	.word	0xfffffffe
	.align		4
        /*0018*/ 	.word	0x00000000
	.align		4
        /*001c*/ 	.word	0xfffffffd
	.align		4
        /*0020*/ 	.word	0x00000000
	.align		4
        /*0024*/ 	.word	0xfffffffc


//--------------------- .nv.constant4             --------------------------
	.section	.nv.constant4,"a",@progbits
	.align	8
	.align		8
.nv.constant4:
        /*0000*/ 	.dword	vprintf
	.align		8
        /*0008*/ 	.dword	$str


//--------------------- .text._Z24blockAndGrid_dim_examplev --------------------------
	.section	.text._Z24blockAndGrid_dim_examplev,"ax",@progbits
	.align	128
        .global         _Z24blockAndGrid_dim_examplev
        .type           _Z24blockAndGrid_dim_examplev,@function
        .size           _Z24blockAndGrid_dim_examplev,(.L_x_2 - _Z24blockAndGrid_dim_examplev)
        .other          _Z24blockAndGrid_dim_examplev,@"STO_CUDA_ENTRY STV_DEFAULT"
_Z24blockAndGrid_dim_examplev:
.text._Z24blockAndGrid_dim_examplev:
[----:B------:R-:W0:Y:S01]  /*0000*/  LDC R1, c[0x0][0x37c] ;  /* 0x0000df00ff017b82 */ /* 0x000e220000000800 */
[----:B------:R-:W1:Y:S07]  /*0010*/  LDCU UR5, c[0x0][0x2fc] ;  /* 0x00005f80ff0577ac */ /* 0x000e6e0008000800 */
[----:B------:R-:W2:Y:S01]  /*0020*/  LDC R8, c[0x0][0x360] ;  /* 0x0000d800ff087b82 */ /* 0x000ea20000000800 */
[----:B0-----:R-:W-:Y:S01]  /*0030*/  VIADD R1, R1, 0xffffffe8 ;  /* 0xffffffe801017836 */ /* 0x001fe20000000000 */
[----:B------:R-:W-:Y:S01]  /*0040*/  MOV R0, 0x0 ;  /* 0x0000000000007802 */ /* 0x000fe20000000f00 */
[----:B------:R-:W0:Y:S01]  /*0050*/  LDCU UR4, c[0x0][0x2f8] ;  /* 0x00005f00ff0477ac */ /* 0x000e220008000800 */
[----:B------:R-:W3:Y:S04]  /*0060*/  LDCU.64 UR6, c[0x4][0x8] ;  /* 0x01000100ff0677ac */ /* 0x000ee80008000a00 */
[----:B------:R-:W2:Y:S08]  /*0070*/  LDC R9, c[0x0][0x364] ;  /* 0x0000d900ff097b82 */ /* 0x000eb00000000800 */
[----:B------:R-:W4:Y:S01]  /*0080*/  LDC R10, c[0x0][0x368] ;  /* 0x0000da00ff0a7b82 */ /* 0x000f220000000800 */
[----:B0-----:R-:W-:-:S07]  /*0090*/  IADD3 R6, P0, PT, R1, UR4, RZ ;  /* 0x0000000401067c10 */ /* 0x001fce000ff1e0ff */
[----:B------:R-:W4:Y:S01]  /*00a0*/  LDC R11, c[0x0][0x370] ;  /* 0x0000dc00ff0b7b82 */ /* 0x000f220000000800 */
[----:B---3--:R-:W-:Y:S01]  /*00b0*/  IMAD.U32 R4, RZ, RZ, UR6 ;  /* 0x00000006ff047e24 */ /* 0x008fe2000f8e00ff */
[----:B------:R-:W-:Y:S01]  /*00c0*/  MOV R5, UR7 ;  /* 0x0000000700057c02 */ /* 0x000fe20008000f00 */
[----:B-1----:R-:W-:-:S05]  /*00d0*/  IMAD.X R7, RZ, RZ, UR5, P0 ;  /* 0x00000005ff077e24 */ /* 0x002fca00080e06ff */
[----:B------:R-:W0:Y:S01]  /*00e0*/  LDC R12, c[0x0][0x374] ;  /* 0x0000dd00ff0c7b82 */ /* 0x000e220000000800 */
[----:B--2---:R1:W-:Y:S07]  /*00f0*/  STL.64 [R1], R8 ;  /* 0x0000000801007387 */ /* 0x0043ee0000100a00 */
[----:B------:R-:W0:Y:S01]  /*0100*/  LDC R13, c[0x0][0x378] ;  /* 0x0000de00ff0d7b82 */ /* 0x000e220000000800 */
[----:B----4-:R1:W-:Y:S07]  /*0110*/  STL.64 [R1+0x8], R10 ;  /* 0x0000080a01007387 */ /* 0x0103ee0000100a00 */
[----:B------:R1:W2:Y:S01]  /*0120*/  LDC.64 R2, c[0x4][R0] ;  /* 0x0100000000027b82 */ /* 0x0002a20000000a00 */
[----:B0-----:R1:W-:Y:S02]  /*0130*/  STL.64 [R1+0x10], R12 ;  /* 0x0000100c01007387 */ /* 0x0013e40000100a00 */
[----:B------:R-:W-:-:S07]  /*0140*/  LEPC R20, `(.L_x_0) ;  /* 0x000000001014794e */ /* 0x000fce0000000000 */
[----:B-12---:R-:W-:Y:S05]  /*0150*/  CALL.ABS.NOINC R2 ;  /* 0x0000000002007343 */ /* 0x006fea0003c00000 */
.L_x_0:
[----:B------:R-:W-:Y:S05]  /*0160*/  EXIT ;  /* 0x000000000000794d */ /* 0x000fea0003800000 */
.L_x_1:
[----:B------:R-:W-:-:S00]  /*0170*/  BRA `(.L_x_1) ;  /* 0xfffffffc00fc7947 */ /* 0x000fc0000383ffff */
[----:B------:R-:W-:-:S00]  /*0180*/  NOP ;  /* 0x0000000000007918 */ /* 0x000fc00000000000 */
[----:B------:R-:W-:-:S00]  /*0190*/  NOP ;  /* 0x0000000000007918 */ /* 0x000fc00000000000 */
[----:B------:R-:W-:-:S00]  /*01a0*/  NOP ;  /* 0x0000000000007918 */ /* 0x000fc00000000000 */
[----:B------:R-:W-:-:S00]  /*01b0*/  NOP ;  /* 0x0000000000007918 */ /* 0x000fc00000000000 */
[----:B------:R-:W-:-:S00]  /*01c0*/  NOP ;  /* 0x0000000000007918 */ /* 0x000fc00000000000 */
[----:B------:R-:W-:-:S00]  /*01d0*/  NOP ;  /* 0x0000000000007918 */ /* 0x000fc00000000000 */
[----:B------:R-:W-:-:S00]  /*01e0*/  NOP ;  /* 0x0000000000007918 */ /* 0x000fc00000000000 */
[----:B------:R-:W-:-:S00]  /*01f0*/  NOP ;  /* 0x0000000000007918 */ /* 0x000fc00000000000 */
.L_x_2:


//--------------------- .nv.global.init           --------------------------
	.section	.nv.global.init,"aw",@progbits
.nv.global.init:
	.type		$str,@object
	.size		$str,(.L_0 - $str)
$str:
        /*0000*/ 	.byte	0x62, 0x6c, 0x6f, 0x63, 0x6b, 0x44, 0x69, 0x6d, 0x2e, 0x78, 0x20, 0x3a, 0x20, 0x25, 0x64, 0x09
        /*0010*/ 	.byte	0x62, 0x6c, 0x6f, 0x63, 0x6b, 0x44, 0x69, 0x6d, 0x2e, 0x79, 0x20, 0x3a, 0x20, 0x25, 0x64, 0x09
        /*0020*/ 	.byte	0x62, 0x6c, 0x6f, 0x63, 0x6b, 0x44, 0x69, 0x6d, 0x2e, 0x7a, 0x20, 0x3a, 0x20, 0x25, 0x64, 0x09
        /*0030*/ 	.byte	0x67, 0x72, 0x69, 0x64, 0x44, 0x69, 0x6d, 0x2e, 0x78, 0x20, 0x3a, 0x20, 0x25, 0x64, 0x09, 0x67
        /*0040*/ 	.byte	0x72, 0x69, 0x64, 0x44, 0x69, 0x6d, 0x2e, 0x79, 0x20, 0x3a, 0x20, 0x25, 0x64, 0x09, 0x67, 0x72
        /*0050*/ 	.byte	0x69, 0x64, 0x44, 0x69, 0x6d, 0x2e, 0x7a, 0x20, 0x3a, 0x20, 0x25, 0x64, 0x0a, 0x00
.L_0:


//--------------------- .nv.shared.reserved.0     --------------------------
	.section	.nv.shared.reserved.0,"aw",@nobits
	.weak		__nv_reservedSMEM_offset_0_alias
	.size		__nv_reservedSMEM_offset_0_alias, 0, 64
	.other		__nv_reservedSMEM_offset_0_alias,@"STO_CUDA_RESERVED_SHARED STV_DEFAULT"
__nv_reservedSMEM_offset_0_alias:
	.zero		0
	.zero		64


//--------------------- .nv.constant0._Z24blockAndGrid_dim_examplev --------------------------
	.section	.nv.constant0._Z24blockAndGrid_dim_examplev,"a",@progbits
	.sectionflags	@""
	.align	4
.nv.constant0._Z24blockAndGrid_dim_examplev:
	.zero		896


//--------------------- SYMBOLS --------------------------

	.type		.nv.reservedSmem.offset0,@object
	.size		.nv.reservedSmem.offset0,0x4
	.type		vprintf,@function
